//
// Generated by NVIDIA NVVM Compiler
//
// Compiler Build ID: CL-36424714
// Cuda compilation tools, release 13.0, V13.0.88
// Based on NVVM 20.0.0
//

.version 9.0
.target sm_100
.address_size 64

	// .globl	_Z6filtraPPiS0_PPd5param

.visible .entry _Z6filtraPPiS0_PPd5param(
	.param .u64 .ptr .align 1 _Z6filtraPPiS0_PPd5param_param_0,
	.param .u64 .ptr .align 1 _Z6filtraPPiS0_PPd5param_param_1,
	.param .u64 .ptr .align 1 _Z6filtraPPiS0_PPd5param_param_2,
	.param .align 4 .b8 _Z6filtraPPiS0_PPd5param_param_3[24]
)
{
	.reg .pred 	%p<22>;
	.reg .b16 	%rs<15>;
	.reg .b32 	%r<161>;
	.reg .b64 	%rd<36>;
	.reg .b64 	%fd<106>;

	ld.param.u32 	%r39, [_Z6filtraPPiS0_PPd5param_param_3+20];
	ld.param.u32 	%r36, [_Z6filtraPPiS0_PPd5param_param_3+8];
	ld.param.u64 	%rd7, [_Z6filtraPPiS0_PPd5param_param_0];
	ld.param.u32 	%r35, [_Z6filtraPPiS0_PPd5param_param_3+4];
	ld.param.u32 	%r34, [_Z6filtraPPiS0_PPd5param_param_3];
	ld.param.u32 	%r37, [_Z6filtraPPiS0_PPd5param_param_3+12];
	ld.param.u32 	%r38, [_Z6filtraPPiS0_PPd5param_param_3+16];
	ld.param.u64 	%rd9, [_Z6filtraPPiS0_PPd5param_param_2];
	mov.u32 	%r40, %tid.x;
	mov.u32 	%r41, %ctaid.x;
	mov.u32 	%r42, %ntid.x;
	mad.lo.s32 	%r43, %r41, %r42, %r40;
	setp.gt.s32 	%p1, %r38, 0;
	setp.lt.s32 	%p2, %r43, %r38;
	and.pred  	%p3, %p1, %p2;
	selp.u32 	%r44, 1, 0, %p3;
	add.s32 	%r45, %r37, %r44;
	max.s32 	%r46, %r38, 0;
	selp.b32 	%r47, 0, %r46, %p2;
	mad.lo.s32 	%r153, %r45, %r43, %r47;
	add.s32 	%r48, %r34, -1;
	setp.eq.s32 	%p4, %r43, %r48;
	add.s32 	%r49, %r153, %r45;
	selp.b32 	%r5, %r35, %r49, %p4;
	setp.ge.s32 	%p5, %r153, %r5;
	@%p5 bra 	$L__BB0_7;
	setp.lt.s32 	%p6, %r36, 1;
	shl.b32 	%r6, %r39, 1;
	@%p6 bra 	$L__BB0_7;
	cvta.to.global.u64 	%rd1, %rd7;
	cvta.to.global.u64 	%rd2, %rd9;
	cvt.u16.u32 	%rs6, %r39;
	shl.b16 	%rs7, %rs6, 1;
$L__BB0_3:
	add.s32 	%r51, %r153, %r39;
	setp.lt.s32 	%p7, %r51, %r35;
	not.b32 	%r52, %r51;
	add.s32 	%r53, %r35, %r52;
	selp.b32 	%r54, 0, %r53, %p7;
	add.s32 	%r55, %r6, %r54;
	add.s32 	%r8, %r55, 1;
	sub.s32 	%r9, %r153, %r39;
	mov.b32 	%r10, 0;
	mov.b16 	%rs1, 0;
$L__BB0_4:
	setp.gt.s32 	%p8, %r39, %r153;
	sub.s32 	%r56, %r39, %r153;
	selp.b32 	%r155, %r56, 0, %p8;
	setp.lt.s32 	%p9, %r155, %r8;
	add.s32 	%r57, %r6, %r10;
	setp.gt.s32 	%p10, %r39, %r10;
	sub.s32 	%r58, %r39, %r10;
	selp.b32 	%r13, %r58, 0, %p10;
	sub.s32 	%r59, %r57, %r39;
	setp.lt.s32 	%p11, %r59, %r36;
	not.b32 	%r60, %r59;
	add.s32 	%r61, %r36, %r60;
	selp.b32 	%r14, 0, %r61, %p11;
	mov.f64 	%fd82, 0d0000000000000000;
	mov.f64 	%fd83, 0d0000000000000000;
	mov.f64 	%fd84, 0d0000000000000000;
	@%p9 bra 	$L__BB0_8;
$L__BB0_5:
	ld.param.u64 	%rd35, [_Z6filtraPPiS0_PPd5param_param_1];
	cvt.rzi.s32.f64 	%r147, %fd82;
	cvt.rzi.s32.f64 	%r148, %fd83;
	cvt.rzi.s32.f64 	%r149, %fd84;
	mul.lo.s32 	%r150, %r147, 1000000;
	mad.lo.s32 	%r151, %r148, 1000, %r150;
	add.s32 	%r152, %r151, %r149;
	cvta.to.global.u64 	%rd28, %rd35;
	mul.wide.s32 	%rd29, %r153, 8;
	add.s64 	%rd30, %rd28, %rd29;
	ld.global.u64 	%rd31, [%rd30];
	cvta.to.global.u64 	%rd32, %rd31;
	mul.wide.u32 	%rd33, %r10, 4;
	add.s64 	%rd34, %rd32, %rd33;
	st.global.u32 	[%rd34], %r152;
	add.s32 	%r10, %r10, 1;
	setp.eq.s32 	%p20, %r10, %r36;
	add.s16 	%rs1, %rs1, 1;
	@%p20 bra 	$L__BB0_6;
	bra.uni 	$L__BB0_4;
$L__BB0_6:
	add.s32 	%r153, %r153, 1;
	setp.lt.s32 	%p21, %r153, %r5;
	@%p21 bra 	$L__BB0_3;
$L__BB0_7:
	ret;
$L__BB0_8:
	add.s32 	%r62, %r6, %r14;
	add.s32 	%r16, %r62, 1;
	setp.lt.s32 	%p12, %r13, %r16;
	@%p12 bra 	$L__BB0_9;
	bra.uni 	$L__BB0_5;
$L__BB0_9:
	max.s32 	%r63, %r39, %r10;
	add.s32 	%r64, %r16, %r10;
	sub.s32 	%r65, %r64, %r63;
	cvt.u16.u32 	%rs5, %r14;
	add.s16 	%rs8, %rs7, %rs1;
	add.s16 	%rs9, %rs8, %rs5;
	cvt.u16.u32 	%rs10, %r63;
	sub.s16 	%rs11, %rs9, %rs10;
	add.s16 	%rs3, %rs11, 1;
	and.b32  	%r18, %r65, 3;
	sub.s32 	%r19, %r63, %r64;
	and.b32  	%r66, %r65, -4;
	neg.s32 	%r20, %r66;
	sub.s32 	%r21, %r63, %r39;
	mov.f64 	%fd84, 0d0000000000000000;
	and.b16  	%rs12, %rs3, 3;
	mov.f64 	%fd83, %fd84;
	mov.f64 	%fd82, %fd84;
$L__BB0_10:
	setp.gt.u32 	%p13, %r19, -4;
	add.s32 	%r67, %r9, %r155;
	mul.wide.s32 	%rd10, %r67, 8;
	add.s64 	%rd11, %rd1, %rd10;
	ld.global.u64 	%rd12, [%rd11];
	cvta.to.global.u64 	%rd3, %rd12;
	mul.wide.s32 	%rd13, %r155, 8;
	add.s64 	%rd14, %rd2, %rd13;
	ld.global.u64 	%rd15, [%rd14];
	cvta.to.global.u64 	%rd4, %rd15;
	mov.u32 	%r159, %r13;
	@%p13 bra 	$L__BB0_13;
	add.s64 	%rd5, %rd3, 8;
	add.s64 	%rd6, %rd4, 16;
	mov.u32 	%r156, %r21;
	mov.u32 	%r157, %r20;
	mov.u32 	%r159, %r13;
$L__BB0_12:
	.pragma "nounroll";
	mul.wide.s32 	%rd16, %r156, 4;
	add.s64 	%rd17, %rd5, %rd16;
	mul.wide.s32 	%rd18, %r159, 8;
	add.s64 	%rd19, %rd6, %rd18;
	ld.global.u32 	%r68, [%rd17+-8];
	mul.hi.s32 	%r69, %r68, 1125899907;
	shr.u32 	%r70, %r69, 31;
	shr.s32 	%r71, %r69, 18;
	add.s32 	%r72, %r71, %r70;
	mad.lo.s32 	%r73, %r72, -1000000, %r68;
	mul.hi.s32 	%r74, %r73, 274877907;
	shr.u32 	%r75, %r74, 31;
	shr.s32 	%r76, %r74, 6;
	add.s32 	%r77, %r76, %r75;
	mad.lo.s32 	%r78, %r77, -1000, %r73;
	cvt.rn.f64.s32 	%fd38, %r72;
	ld.global.f64 	%fd39, [%rd19+-16];
	fma.rn.f64 	%fd40, %fd39, %fd38, %fd82;
	cvt.rn.f64.s32 	%fd41, %r77;
	fma.rn.f64 	%fd42, %fd39, %fd41, %fd83;
	cvt.rn.f64.s32 	%fd43, %r78;
	fma.rn.f64 	%fd44, %fd39, %fd43, %fd84;
	ld.global.u32 	%r79, [%rd17+-4];
	mul.hi.s32 	%r80, %r79, 1125899907;
	shr.u32 	%r81, %r80, 31;
	shr.s32 	%r82, %r80, 18;
	add.s32 	%r83, %r82, %r81;
	mad.lo.s32 	%r84, %r83, -1000000, %r79;
	mul.hi.s32 	%r85, %r84, 274877907;
	shr.u32 	%r86, %r85, 31;
	shr.s32 	%r87, %r85, 6;
	add.s32 	%r88, %r87, %r86;
	mad.lo.s32 	%r89, %r88, -1000, %r84;
	cvt.rn.f64.s32 	%fd45, %r83;
	ld.global.f64 	%fd46, [%rd19+-8];
	fma.rn.f64 	%fd47, %fd46, %fd45, %fd40;
	cvt.rn.f64.s32 	%fd48, %r88;
	fma.rn.f64 	%fd49, %fd46, %fd48, %fd42;
	cvt.rn.f64.s32 	%fd50, %r89;
	fma.rn.f64 	%fd51, %fd46, %fd50, %fd44;
	ld.global.u32 	%r90, [%rd17];
	mul.hi.s32 	%r91, %r90, 1125899907;
	shr.u32 	%r92, %r91, 31;
	shr.s32 	%r93, %r91, 18;
	add.s32 	%r94, %r93, %r92;
	mad.lo.s32 	%r95, %r94, -1000000, %r90;
	mul.hi.s32 	%r96, %r95, 274877907;
	shr.u32 	%r97, %r96, 31;
	shr.s32 	%r98, %r96, 6;
	add.s32 	%r99, %r98, %r97;
	mad.lo.s32 	%r100, %r99, -1000, %r95;
	cvt.rn.f64.s32 	%fd52, %r94;
	ld.global.f64 	%fd53, [%rd19];
	fma.rn.f64 	%fd54, %fd53, %fd52, %fd47;
	cvt.rn.f64.s32 	%fd55, %r99;
	fma.rn.f64 	%fd56, %fd53, %fd55, %fd49;
	cvt.rn.f64.s32 	%fd57, %r100;
	fma.rn.f64 	%fd58, %fd53, %fd57, %fd51;
	ld.global.u32 	%r101, [%rd17+4];
	mul.hi.s32 	%r102, %r101, 1125899907;
	shr.u32 	%r103, %r102, 31;
	shr.s32 	%r104, %r102, 18;
	add.s32 	%r105, %r104, %r103;
	mad.lo.s32 	%r106, %r105, -1000000, %r101;
	mul.hi.s32 	%r107, %r106, 274877907;
	shr.u32 	%r108, %r107, 31;
	shr.s32 	%r109, %r107, 6;
	add.s32 	%r110, %r109, %r108;
	mad.lo.s32 	%r111, %r110, -1000, %r106;
	cvt.rn.f64.s32 	%fd59, %r105;
	ld.global.f64 	%fd60, [%rd19+8];
	fma.rn.f64 	%fd82, %fd60, %fd59, %fd54;
	cvt.rn.f64.s32 	%fd61, %r110;
	fma.rn.f64 	%fd83, %fd60, %fd61, %fd56;
	cvt.rn.f64.s32 	%fd62, %r111;
	fma.rn.f64 	%fd84, %fd60, %fd62, %fd58;
	add.s32 	%r159, %r159, 4;
	add.s32 	%r157, %r157, 4;
	add.s32 	%r156, %r156, 4;
	setp.ne.s32 	%p14, %r157, 0;
	@%p14 bra 	$L__BB0_12;
$L__BB0_13:
	setp.eq.s32 	%p15, %r18, 0;
	@%p15 bra 	$L__BB0_18;
	sub.s32 	%r30, %r10, %r39;
	setp.eq.s16 	%p16, %rs12, 1;
	@%p16 bra 	$L__BB0_16;
	add.s32 	%r112, %r30, %r159;
	mul.wide.s32 	%rd20, %r112, 4;
	add.s64 	%rd21, %rd3, %rd20;
	ld.global.u32 	%r113, [%rd21];
	mul.hi.s32 	%r114, %r113, 1125899907;
	shr.u32 	%r115, %r114, 31;
	shr.s32 	%r116, %r114, 18;
	add.s32 	%r117, %r116, %r115;
	mad.lo.s32 	%r118, %r117, -1000000, %r113;
	mul.hi.s32 	%r119, %r118, 274877907;
	shr.u32 	%r120, %r119, 31;
	shr.s32 	%r121, %r119, 6;
	add.s32 	%r122, %r121, %r120;
	mad.lo.s32 	%r123, %r122, -1000, %r118;
	cvt.rn.f64.s32 	%fd64, %r117;
	mul.wide.s32 	%rd22, %r159, 8;
	add.s64 	%rd23, %rd4, %rd22;
	ld.global.f64 	%fd65, [%rd23];
	fma.rn.f64 	%fd66, %fd65, %fd64, %fd82;
	cvt.rn.f64.s32 	%fd67, %r122;
	fma.rn.f64 	%fd68, %fd65, %fd67, %fd83;
	cvt.rn.f64.s32 	%fd69, %r123;
	fma.rn.f64 	%fd70, %fd65, %fd69, %fd84;
	ld.global.u32 	%r124, [%rd21+4];
	mul.hi.s32 	%r125, %r124, 1125899907;
	shr.u32 	%r126, %r125, 31;
	shr.s32 	%r127, %r125, 18;
	add.s32 	%r128, %r127, %r126;
	mad.lo.s32 	%r129, %r128, -1000000, %r124;
	mul.hi.s32 	%r130, %r129, 274877907;
	shr.u32 	%r131, %r130, 31;
	shr.s32 	%r132, %r130, 6;
	add.s32 	%r133, %r132, %r131;
	mad.lo.s32 	%r134, %r133, -1000, %r129;
	cvt.rn.f64.s32 	%fd71, %r128;
	ld.global.f64 	%fd72, [%rd23+8];
	fma.rn.f64 	%fd82, %fd72, %fd71, %fd66;
	cvt.rn.f64.s32 	%fd73, %r133;
	fma.rn.f64 	%fd83, %fd72, %fd73, %fd68;
	cvt.rn.f64.s32 	%fd74, %r134;
	fma.rn.f64 	%fd84, %fd72, %fd74, %fd70;
	add.s32 	%r159, %r159, 2;
$L__BB0_16:
	and.b16  	%rs13, %rs3, 1;
	setp.eq.b16 	%p17, %rs13, 1;
	not.pred 	%p18, %p17;
	@%p18 bra 	$L__BB0_18;
	add.s32 	%r135, %r30, %r159;
	mul.wide.s32 	%rd24, %r135, 4;
	add.s64 	%rd25, %rd3, %rd24;
	ld.global.u32 	%r136, [%rd25];
	mul.hi.s32 	%r137, %r136, 1125899907;
	shr.u32 	%r138, %r137, 31;
	shr.s32 	%r139, %r137, 18;
	add.s32 	%r140, %r139, %r138;
	mad.lo.s32 	%r141, %r140, -1000000, %r136;
	mul.hi.s32 	%r142, %r141, 274877907;
	shr.u32 	%r143, %r142, 31;
	shr.s32 	%r144, %r142, 6;
	add.s32 	%r145, %r144, %r143;
	mad.lo.s32 	%r146, %r145, -1000, %r141;
	cvt.rn.f64.s32 	%fd75, %r140;
	mul.wide.s32 	%rd26, %r159, 8;
	add.s64 	%rd27, %rd4, %rd26;
	ld.global.f64 	%fd76, [%rd27];
	fma.rn.f64 	%fd82, %fd76, %fd75, %fd82;
	cvt.rn.f64.s32 	%fd77, %r145;
	fma.rn.f64 	%fd83, %fd76, %fd77, %fd83;
	cvt.rn.f64.s32 	%fd78, %r146;
	fma.rn.f64 	%fd84, %fd76, %fd78, %fd84;
$L__BB0_18:
	add.s32 	%r155, %r155, 1;
	setp.lt.s32 	%p19, %r155, %r8;
	@%p19 bra 	$L__BB0_10;
	bra.uni 	$L__BB0_5;

}


// ===== COMPILED SASS (sm_100) =====

	.target	sm_100

	.elftype	@"ET_EXEC"


//--------------------- .note.nv.tkinfo           --------------------------
	.section	.note.nv.tkinfo,"",@"SHT_NOTE"
	.sectionflags	@"SHF_NOTE_NV_TKINFO"
	.tkinfo
        /*0018*/ 	.word	0x00000002
        /*0030*/ 	.string	""
        /*0030*/ 	.string	"ptxas"
        /*0030*/ 	.string	"Cuda compilation tools, release 13.0, V13.0.88"
        /*0030*/ 	.string	"Build cuda_13.0.r13.0/compiler.36424714_0"
        /*0030*/ 	.string	"-arch sm_100 -m 64 "



//--------------------- .note.nv.cuinfo           --------------------------
	.section	.note.nv.cuinfo,"",@"SHT_NOTE"
	.sectionflags	@"SHF_NOTE_NV_CUINFO"
        /*0018*/ 	.short	0x0002
        /*001a*/ 	.short	0x0064
        /*001c*/ 	.short	0x0082
	.zero		2


//--------------------- .nv.info                  --------------------------
	.section	.nv.info,"",@"SHT_CUDA_INFO"
	.align	4


	//----- nvinfo : EIATTR_REGCOUNT
	.align		4
        /*0000*/ 	.byte	0x04, 0x2f
        /*0002*/ 	.short	(.L_1 - .L_0)
	.align		4
.L_0:
        /*0004*/ 	.word	index@(_Z6filtraPPiS0_PPd5param)
        /*0008*/ 	.word	0x0000002e


	//----- nvinfo : EIATTR_FRAME_SIZE
	.align		4
.L_1:
        /*000c*/ 	.byte	0x04, 0x11
        /*000e*/ 	.short	(.L_3 - .L_2)
	.align		4
.L_2:
        /*0010*/ 	.word	index@(_Z6filtraPPiS0_PPd5param)
        /*0014*/ 	.word	0x00000000


	//----- nvinfo : EIATTR_MIN_STACK_SIZE
	.align		4
.L_3:
        /*0018*/ 	.byte	0x04, 0x12
        /*001a*/ 	.short	(.L_5 - .L_4)
	.align		4
.L_4:
        /*001c*/ 	.word	index@(_Z6filtraPPiS0_PPd5param)
        /*0020*/ 	.word	0x00000000
.L_5:


//--------------------- .nv.compat                --------------------------
	.section	.nv.compat,"",@"SHT_CUDA_COMPAT_INFO"
	.align	4
        /*0000*/ 	.byte	0x02, 0x09, 0x00, 0x00, 0x02, 0x02, 0x01, 0x00, 0x02, 0x05, 0x05, 0x00, 0x03, 0x07, 0x01, 0x01
        /*0010*/ 	.byte	0x02, 0x03, 0x00, 0x00, 0x02, 0x06, 0x01, 0x00, 0x04, 0x0b, 0x08, 0x00, 0x01, 0x00, 0x00, 0x00
        /*0020*/ 	.byte	0x00, 0x00, 0x00, 0x00


//--------------------- .nv.info._Z6filtraPPiS0_PPd5param --------------------------
	.section	.nv.info._Z6filtraPPiS0_PPd5param,"",@"SHT_CUDA_INFO"
	.sectionflags	@""
	.align	4


	//----- nvinfo : EIATTR_CUDA_API_VERSION
	.align		4
        /*0000*/ 	.byte	0x04, 0x37
        /*0002*/ 	.short	(.L_7 - .L_6)
.L_6:
        /*0004*/ 	.word	0x00000082


	//----- nvinfo : EIATTR_KPARAM_INFO
	.align		4
.L_7:
        /*0008*/ 	.byte	0x04, 0x17
        /*000a*/ 	.short	(.L_9 - .L_8)
.L_8:
        /*000c*/ 	.word	0x00000000
        /*0010*/ 	.short	0x0003
        /*0012*/ 	.short	0x0018
        /*0014*/ 	.byte	0x00, 0xf0, 0x61, 0x00


	//----- nvinfo : EIATTR_KPARAM_INFO
	.align		4
.L_9:
        /*0018*/ 	.byte	0x04, 0x17
        /*001a*/ 	.short	(.L_11 - .L_10)
.L_10:
        /*001c*/ 	.word	0x00000000
        /*0020*/ 	.short	0x0002
        /*0022*/ 	.short	0x0010
        /*0024*/ 	.byte	0x00, 0xf5, 0x21, 0x00


	//----- nvinfo : EIATTR_KPARAM_INFO
	.align		4
.L_11:
        /*0028*/ 	.byte	0x04, 0x17
        /*002a*/ 	.short	(.L_13 - .L_12)
.L_12:
        /*002c*/ 	.word	0x00000000
        /*0030*/ 	.short	0x0001
        /*0032*/ 	.short	0x0008
        /*0034*/ 	.byte	0x00, 0xf5, 0x21, 0x00


	//----- nvinfo : EIATTR_KPARAM_INFO
	.align		4
.L_13:
        /*0038*/ 	.byte	0x04, 0x17
        /*003a*/ 	.short	(.L_15 - .L_14)
.L_14:
        /*003c*/ 	.word	0x00000000
        /*0040*/ 	.short	0x0000
        /*0042*/ 	.short	0x0000
        /*0044*/ 	.byte	0x00, 0xf5, 0x21, 0x00


	//----- nvinfo : EIATTR_SPARSE_MMA_MASK
	.align		4
.L_15:
        /*0048*/ 	.byte	0x03, 0x50
        /*004a*/ 	.short	0x0000


	//----- nvinfo : EIATTR_MAXREG_COUNT
	.align		4
        /*004c*/ 	.byte	0x03, 0x1b
        /*004e*/ 	.short	0x00ff


	//----- nvinfo : EIATTR_MERCURY_ISA_VERSION
	.align		4
        /*0050*/ 	.byte	0x03, 0x5f
        /*0052*/ 	.short	0x0101


	//----- nvinfo : EIATTR_VRC_CTA_INIT_COUNT
	.align		4
        /*0054*/ 	.byte	0x02, 0x4a
	.zero		1
	.zero		1


	//----- nvinfo : EIATTR_EXIT_INSTR_OFFSETS
	.align		4
        /*0058*/ 	.byte	0x04, 0x1c
        /*005a*/ 	.short	(.L_17 - .L_16)


	//   ....[0]....
.L_16:
        /*005c*/ 	.word	0x00000150


	//   ....[1]....
        /*0060*/ 	.word	0x00000180


	//   ....[2]....
        /*0064*/ 	.word	0x00001010


	//----- nvinfo : EIATTR_CRS_STACK_SIZE
	.align		4
.L_17:
        /*0068*/ 	.byte	0x04, 0x1e
        /*006a*/ 	.short	(.L_19 - .L_18)
.L_18:
        /*006c*/ 	.word	0x00000000


	//----- nvinfo : EIATTR_CBANK_PARAM_SIZE
	.align		4
.L_19:
        /*0070*/ 	.byte	0x03, 0x19
        /*0072*/ 	.short	0x0030


	//----- nvinfo : EIATTR_PARAM_CBANK
	.align		4
        /*0074*/ 	.byte	0x04, 0x0a
        /*0076*/ 	.short	(.L_21 - .L_20)
	.align		4
.L_20:
        /*0078*/ 	.word	index@(.nv.constant0._Z6filtraPPiS0_PPd5param)
        /*007c*/ 	.short	0x0380
        /*007e*/ 	.short	0x0030


	//----- nvinfo : EIATTR_SW_WAR
	.align		4
.L_21:
        /*0080*/ 	.byte	0x04, 0x36
        /*0082*/ 	.short	(.L_23 - .L_22)
.L_22:
        /*0084*/ 	.word	0x00000008
.L_23:


//--------------------- .nv.callgraph             --------------------------
	.section	.nv.callgraph,"",@"SHT_CUDA_CALLGRAPH"
	.align	4
	.sectionentsize	8
	.align		4
        /*0000*/ 	.word	0x00000000
	.align		4
        /*0004*/ 	.word	0xffffffff
	.align		4
        /*0008*/ 	.word	0x00000000
	.align		4
        /*000c*/ 	.word	0xfffffffe
	.align		4
        /*0010*/ 	.word	0x00000000
	.align		4
        /*0014*/ 	.word	0xfffffffd
	.align		4
        /*0018*/ 	.word	0x00000000
	.align		4
        /*001c*/ 	.word	0xfffffffc


//--------------------- .text._Z6filtraPPiS0_PPd5param --------------------------
	.section	.text._Z6filtraPPiS0_PPd5param,"ax",@progbits
	.align	128
        .global         _Z6filtraPPiS0_PPd5param
        .type           _Z6filtraPPiS0_PPd5param,@function
        .size           _Z6filtraPPiS0_PPd5param,(.L_x_10 - _Z6filtraPPiS0_PPd5param)
        .other          _Z6filtraPPiS0_PPd5param,@"STO_CUDA_ENTRY STV_DEFAULT"
_Z6filtraPPiS0_PPd5param:
.text._Z6filtraPPiS0_PPd5param:
[----:B------:R-:W-:Y:S01]  /*0000*/  LDC R1, c[0x0][0x37c] ;  /* 0x0000df00ff017b82 */ /* 0x000fe20000000800 */
[----:B------:R-:W0:Y:S07]  /*0010*/  S2R R0, SR_TID.X ;  /* 0x0000000000007919 */ /* 0x000e2e0000002100 */
[----:B------:R-:W0:Y:S01]  /*0020*/  S2UR UR5, SR_CTAID.X ;  /* 0x00000000000579c3 */ /* 0x000e220000002500 */
[----:B------:R-:W1:Y:S01]  /*0030*/  LDCU UR6, c[0x0][0x3a8] ;  /* 0x00007500ff0677ac */ /* 0x000e620008000800 */
[----:B------:R-:W2:Y:S06]  /*0040*/  LDCU UR7, c[0x0][0x3a4] ;  /* 0x00007480ff0777ac */ /* 0x000eac0008000800 */
[----:B------:R-:W0:Y:S01]  /*0050*/  LDC R3, c[0x0][0x360] ;  /* 0x0000d800ff037b82 */ /* 0x000e220000000800 */
[----:B------:R-:W3:Y:S01]  /*0060*/  LDCU UR4, c[0x0][0x398] ;  /* 0x00007300ff0477ac */ /* 0x000ee20008000800 */
[----:B-1----:R-:W-:Y:S01]  /*0070*/  VIMNMX R2, PT, PT, RZ, UR6, !PT ;  /* 0x00000006ff027c48 */ /* 0x002fe2000ffe0100 */
[----:B---3--:R-:W-:Y:S01]  /*0080*/  UIADD3 UR4, UPT, UPT, UR4, -0x1, URZ ;  /* 0xffffffff04047890 */ /* 0x008fe2000fffe0ff */
[----:B0-----:R-:W-:Y:S01]  /*0090*/  IMAD R0, R3, UR5, R0 ;  /* 0x0000000503007c24 */ /* 0x001fe2000f8e0200 */
[----:B--2---:R-:W-:-:S04]  /*00a0*/  UIADD3 UR5, UPT, UPT, UR7, 0x1, URZ ;  /* 0x0000000107057890 */ /* 0x004fc8000fffe0ff */
[----:B------:R-:W-:Y:S02]  /*00b0*/  ISETP.GE.AND P1, PT, R0, UR6, PT ;  /* 0x0000000600007c0c */ /* 0x000fe4000bf26270 */
[----:B------:R-:W-:Y:S02]  /*00c0*/  IMAD.U32 R3, RZ, RZ, UR5 ;  /* 0x00000005ff037e24 */ /* 0x000fe4000f8e00ff */
[----:B------:R-:W-:Y:S02]  /*00d0*/  ISETP.LT.AND P0, PT, RZ, UR6, !P1 ;  /* 0x00000006ff007c0c */ /* 0x000fe4000cf01270 */
[----:B------:R-:W-:-:S11]  /*00e0*/  SEL R2, R2, RZ, P1 ;  /* 0x000000ff02027207 */ /* 0x000fd60000800000 */
[----:B------:R-:W-:Y:S01]  /*00f0*/  @!P0 IMAD R3, RZ, RZ, UR7 ;  /* 0x00000007ff038e24 */ /* 0x000fe2000f8e02ff */
[----:B------:R-:W-:-:S03]  /*0100*/  ISETP.NE.AND P0, PT, R0, UR4, PT ;  /* 0x0000000400007c0c */ /* 0x000fc6000bf05270 */
[----:B------:R-:W-:-:S04]  /*0110*/  IMAD R2, R0, R3, R2 ;  /* 0x0000000300027224 */ /* 0x000fc800078e0202 */
[----:B------:R-:W-:-:S06]  /*0120*/  IMAD.IADD R0, R2, 0x1, R3 ;  /* 0x0000000102007824 */ /* 0x000fcc00078e0203 */
[----:B------:R-:W0:Y:S02]  /*0130*/  @!P0 LDC R0, c[0x0][0x39c] ;  /* 0x0000e700ff008b82 */ /* 0x000e240000000800 */
[----:B0-----:R-:W-:-:S13]  /*0140*/  ISETP.GE.AND P0, PT, R2, R0, PT ;  /* 0x000000000200720c */ /* 0x001fda0003f06270 */
[----:B------:R-:W-:Y:S05]  /*0150*/  @P0 EXIT ;  /* 0x000000000000094d */ /* 0x000fea0003800000 */
[----:B------:R-:W0:Y:S02]  /*0160*/  LDC R3, c[0x0][0x3a0] ;  /* 0x0000e800ff037b82 */ /* 0x000e240000000800 */
[----:B0-----:R-:W-:-:S13]  /*0170*/  ISETP.GE.AND P0, PT, R3, 0x1, PT ;  /* 0x000000010300780c */ /* 0x001fda0003f06270 */
[----:B------:R-:W-:Y:S05]  /*0180*/  @!P0 EXIT ;  /* 0x000000000000894d */ /* 0x000fea0003800000 */
[----:B------:R-:W-:Y:S01]  /*0190*/  IMAD.MOV.U32 R3, RZ, RZ, R2 ;  /* 0x000000ffff037224 */ /* 0x000fe200078e0002 */
[----:B------:R-:W0:Y:S06]  /*01a0*/  LDCU.64 UR4, c[0x0][0x358] ;  /* 0x00006b00ff0477ac */ /* 0x000e2c0008000a00 */
.L_x_8:
[----:B------:R-:W1:Y:S01]  /*01b0*/  LDC R5, c[0x0][0x3ac] ;  /* 0x0000eb00ff057b82 */ /* 0x000e620000000800 */
[----:B------:R-:W2:Y:S01]  /*01c0*/  LDCU UR6, c[0x0][0x39c] ;  /* 0x00007380ff0677ac */ /* 0x000ea20008000800 */
[----:B-1----:R-:W-:-:S05]  /*01d0*/  IMAD.IADD R4, R3, 0x1, R5 ;  /* 0x0000000103047824 */ /* 0x002fca00078e0205 */
[----:B------:R-:W-:Y:S02]  /*01e0*/  LOP3.LUT R2, RZ, R4, RZ, 0x33, !PT ;  /* 0x00000004ff027212 */ /* 0x000fe400078e33ff */
[----:B--2---:R-:W-:Y:S02]  /*01f0*/  ISETP.GE.AND P0, PT, R4, UR6, PT ;  /* 0x0000000604007c0c */ /* 0x004fe4000bf06270 */
[----:B------:R-:W-:Y:S02]  /*0200*/  IADD3 R2, PT, PT, R2, UR6, RZ ;  /* 0x0000000602027c10 */ /* 0x000fe4000fffe0ff */
[----:B------:R-:W-:Y:S02]  /*0210*/  PRMT R4, RZ, 0x7610, R4 ;  /* 0x00007610ff047816 */ /* 0x000fe40000000004 */
[----:B------:R-:W-:-:S05]  /*0220*/  SEL R2, R2, RZ, P0 ;  /* 0x000000ff02027207 */ /* 0x000fca0000000000 */
[----:B------:R-:W-:Y:S02]  /*0230*/  IMAD R5, R5, 0x2, R2 ;  /* 0x0000000205057824 */ /* 0x000fe400078e0202 */
[----:B------:R-:W-:Y:S02]  /*0240*/  IMAD.MOV.U32 R2, RZ, RZ, RZ ;  /* 0x000000ffff027224 */ /* 0x000fe400078e00ff */
[----:B-----5:R-:W-:-:S07]  /*0250*/  VIADD R5, R5, 0x1 ;  /* 0x0000000105057836 */ /* 0x020fce0000000000 */
.L_x_7:
[----:B------:R-:W1:Y:S01]  /*0260*/  LDC R11, c[0x0][0x3ac] ;  /* 0x0000eb00ff0b7b82 */ /* 0x000e620000000800 */
[----:B------:R-:W2:Y:S01]  /*0270*/  LDCU UR6, c[0x0][0x3a0] ;  /* 0x00007400ff0677ac */ /* 0x000ea20008000800 */
[----:B------:R-:W-:Y:S01]  /*0280*/  BSSY.RECONVERGENT B0, `(.L_x_0) ;  /* 0x00000c6000007945 */ /* 0x000fe20003800200 */
[----:B------:R-:W-:Y:S02]  /*0290*/  CS2R R22, SRZ ;  /* 0x0000000000167805 */ /* 0x000fe4000001ff00 */
[----:B------:R-:W-:Y:S02]  /*02a0*/  CS2R R32, SRZ ;  /* 0x0000000000207805 */ /* 0x000fe4000001ff00 */
[----:B------:R-:W-:Y:S02]  /*02b0*/  CS2R R30, SRZ ;  /* 0x00000000001e7805 */ /* 0x000fe4000001ff00 */
[-C--:B-1----:R-:W-:Y:S01]  /*02c0*/  ISETP.GE.AND P0, PT, R3, R11.reuse, PT ;  /* 0x0000000b0300720c */ /* 0x082fe20003f06270 */
[--C-:B------:R-:W-:Y:S01]  /*02d0*/  IMAD R7, R11, 0x2, R2.reuse ;  /* 0x000000020b077824 */ /* 0x100fe200078e0202 */
[----:B------:R-:W-:Y:S01]  /*02e0*/  IADD3 R6, PT, PT, -R3, R11, RZ ;  /* 0x0000000b03067210 */ /* 0x000fe20007ffe1ff */
[----:B------:R-:W-:-:S02]  /*02f0*/  IMAD.IADD R8, R11, 0x1, -R2 ;  /* 0x000000010b087824 */ /* 0x000fc400078e0a02 */
[----:B------:R-:W-:Y:S01]  /*0300*/  IMAD.IADD R7, R7, 0x1, -R11 ;  /* 0x0000000107077824 */ /* 0x000fe200078e0a0b */
[----:B------:R-:W-:Y:S02]  /*0310*/  SEL R36, R6, RZ, !P0 ;  /* 0x000000ff06247207 */ /* 0x000fe40004000000 */
[----:B------:R-:W-:Y:S02]  /*0320*/  ISETP.GE.AND P0, PT, R2, R11, PT ;  /* 0x0000000b0200720c */ /* 0x000fe40003f06270 */
[----:B------:R-:W-:Y:S02]  /*0330*/  ISETP.GE.AND P2, PT, R36, R5, PT ;  /* 0x000000052400720c */ /* 0x000fe40003f46270 */
[----:B--2---:R-:W-:Y:S02]  /*0340*/  ISETP.GE.AND P1, PT, R7, UR6, PT ;  /* 0x0000000607007c0c */ /* 0x004fe4000bf26270 */
[----:B------:R-:W-:Y:S02]  /*0350*/  LOP3.LUT R7, RZ, R7, RZ, 0x33, !PT ;  /* 0x00000007ff077212 */ /* 0x000fe400078e33ff */
[----:B------:R-:W-:-:S03]  /*0360*/  SEL R8, R8, RZ, !P0 ;  /* 0x000000ff08087207 */ /* 0x000fc60004000000 */
[----:B------:R-:W-:-:S05]  /*0370*/  VIADD R7, R7, UR6 ;  /* 0x0000000607077c36 */ /* 0x000fca0008000000 */
[----:B------:R-:W-:Y:S01]  /*0380*/  SEL R9, R7, RZ, P1 ;  /* 0x000000ff07097207 */ /* 0x000fe20000800000 */
[----:B-----5:R-:W-:Y:S06]  /*0390*/  @P2 BRA `(.L_x_1) ;  /* 0x0000000800d02947 */ /* 0x020fec0003800000 */
[----:B------:R-:W-:-:S05]  /*03a0*/  IMAD R6, R11, 0x2, R9 ;  /* 0x000000020b067824 */ /* 0x000fca00078e0209 */
[----:B------:R-:W-:-:S04]  /*03b0*/  IADD3 R13, PT, PT, R6, 0x1, RZ ;  /* 0x00000001060d7810 */ /* 0x000fc80007ffe0ff */
[----:B------:R-:W-:-:S13]  /*03c0*/  ISETP.GE.AND P0, PT, R8, R13, PT ;  /* 0x0000000d0800720c */ /* 0x000fda0003f06270 */
[----:B------:R-:W-:Y:S05]  /*03d0*/  @P0 BRA `(.L_x_1) ;  /* 0x0000000800c00947 */ /* 0x000fea0003800000 */
[----:B------:R-:W1:Y:S01]  /*03e0*/  LDC.U16 R7, c[0x0][0x3ac] ;  /* 0x0000eb00ff077b82 */ /* 0x000e620000000400 */
[----:B------:R-:W-:Y:S02]  /*03f0*/  VIMNMX R11, PT, PT, R2, R11, !PT ;  /* 0x0000000b020b7248 */ /* 0x000fe40007fe0100 */
[----:B------:R-:W-:Y:S02]  /*0400*/  CS2R R30, SRZ ;  /* 0x00000000001e7805 */ /* 0x000fe4000001ff00 */
[----:B------:R-:W-:Y:S02]  /*0410*/  CS2R R32, SRZ ;  /* 0x0000000000207805 */ /* 0x000fe4000001ff00 */
[----:B------:R-:W-:Y:S01]  /*0420*/  CS2R R22, SRZ ;  /* 0x0000000000167805 */ /* 0x000fe2000001ff00 */
[----:B------:R-:W-:Y:S02]  /*0430*/  IMAD.MOV R10, RZ, RZ, -R11 ;  /* 0x000000ffff0a7224 */ /* 0x000fe400078e0a0b */
[----:B-1----:R-:W-:-:S03]  /*0440*/  IMAD R6, R7, 0x2, R4 ;  /* 0x0000000207067824 */ /* 0x002fc600078e0204 */
[----:B------:R-:W-:-:S04]  /*0450*/  PRMT R7, R10, 0x7710, RZ ;  /* 0x000077100a077816 */ /* 0x000fc800000000ff */
[----:B------:R-:W-:-:S05]  /*0460*/  IADD3 R6, PT, PT, R7, R6, R9 ;  /* 0x0000000607067210 */ /* 0x000fca0007ffe009 */
[----:B------:R-:W-:Y:S02]  /*0470*/  VIADD R9, R6, 0x1 ;  /* 0x0000000106097836 */ /* 0x000fe40000000000 */
[----:B------:R-:W-:-:S03]  /*0480*/  IMAD.IADD R6, R13, 0x1, R2 ;  /* 0x000000010d067824 */ /* 0x000fc600078e0202 */
[----:B------:R-:W-:Y:S02]  /*0490*/  LOP3.LUT R7, R9, 0x3, RZ, 0xc0, !PT ;  /* 0x0000000309077812 */ /* 0x000fe400078ec0ff */
[C---:B------:R-:W-:Y:S01]  /*04a0*/  IADD3 R10, PT, PT, -R11.reuse, R6, RZ ;  /* 0x000000060b0a7210 */ /* 0x040fe20007ffe1ff */
[----:B------:R-:W-:Y:S01]  /*04b0*/  IMAD.IADD R11, R11, 0x1, -R6 ;  /* 0x000000010b0b7824 */ /* 0x000fe200078e0a06 */
[----:B------:R-:W-:-:S13]  /*04c0*/  ISETP.NE.AND P1, PT, R7, 0x1, PT ;  /* 0x000000010700780c */ /* 0x000fda0003f25270 */
.L_x_6:
[----:B------:R-:W1:Y:S01]  /*04d0*/  LDCU UR6, c[0x0][0x3ac] ;  /* 0x00007580ff0677ac */ /* 0x000e620008000800 */
[----:B-----5:R-:W2:Y:S08]  /*04e0*/  LDC.64 R14, c[0x0][0x390] ;  /* 0x0000e400ff0e7b82 */ /* 0x020eb00000000a00 */
[----:B------:R-:W3:Y:S01]  /*04f0*/  LDC.64 R16, c[0x0][0x380] ;  /* 0x0000e000ff107b82 */ /* 0x000ee20000000a00 */
[----:B-1----:R-:W-:-:S04]  /*0500*/  VIADD R7, R3, -UR6 ;  /* 0x8000000603077c36 */ /* 0x002fc80008000000 */
[----:B------:R-:W-:Y:S02]  /*0510*/  IMAD.IADD R7, R7, 0x1, R36 ;  /* 0x0000000107077824 */ /* 0x000fe400078e0224 */
[----:B--2---:R-:W-:-:S06]  /*0520*/  IMAD.WIDE R14, R36, 0x8, R14 ;  /* 0x00000008240e7825 */ /* 0x004fcc00078e020e */
[----:B0-----:R-:W5:Y:S01]  /*0530*/  LDG.E.64 R14, desc[UR4][R14.64] ;  /* 0x000000040e0e7981 */ /* 0x001f62000c1e1b00 */
[----:B---3--:R-:W-:-:S06]  /*0540*/  IMAD.WIDE R16, R7, 0x8, R16 ;  /* 0x0000000807107825 */ /* 0x008fcc00078e0210 */
[----:B------:R-:W5:Y:S01]  /*0550*/  LDG.E.64 R16, desc[UR4][R16.64] ;  /* 0x0000000410107981 */ /* 0x000f62000c1e1b00 */
[----:B------:R-:W-:Y:S01]  /*0560*/  ISETP.GT.U32.AND P3, PT, R11, -0x4, PT ;  /* 0xfffffffc0b00780c */ /* 0x000fe20003f64070 */
[----:B------:R-:W-:Y:S01]  /*0570*/  VIADD R36, R36, 0x1 ;  /* 0x0000000124247836 */ /* 0x000fe20000000000 */
[----:B------:R-:W-:Y:S02]  /*0580*/  LOP3.LUT P2, RZ, R10, 0x3, RZ, 0xc0, !PT ;  /* 0x000000030aff7812 */ /* 0x000fe4000784c0ff */
[----:B------:R-:W-:Y:S02]  /*0590*/  MOV R7, R8 ;  /* 0x0000000800077202 */ /* 0x000fe40000000f00 */
[----:B------:R-:W-:-:S07]  /*05a0*/  ISETP.GE.AND P0, PT, R36, R5, PT ;  /* 0x000000052400720c */ /* 0x000fce0003f06270 */
[----:B------:R-:W-:Y:S06]  /*05b0*/  @P3 BRA `(.L_x_2) ;  /* 0x00000004004c3947 */ /* 0x000fec0003800000 */
[----:B------:R-:W0:Y:S01]  /*05c0*/  LDCU UR6, c[0x0][0x3ac] ;  /* 0x00007580ff0677ac */ /* 0x000e220008000800 */
[----:B-----5:R-:W-:Y:S01]  /*05d0*/  IADD3 RZ, P3, PT, R16, 0x8, RZ ;  /* 0x0000000810ff7810 */ /* 0x020fe20007f7e0ff */
[----:B------:R-:W-:Y:S01]  /*05e0*/  IMAD.MOV.U32 R7, RZ, RZ, R8 ;  /* 0x000000ffff077224 */ /* 0x000fe200078e0008 */
[----:B------:R-:W-:Y:S02]  /*05f0*/  LOP3.LUT R6, R10, 0xfffffffc, RZ, 0xc0, !PT ;  /* 0xfffffffc0a067812 */ /* 0x000fe400078ec0ff */
[----:B------:R-:W-:Y:S01]  /*0600*/  IADD3 RZ, P4, PT, R14, 0x10, RZ ;  /* 0x000000100eff7810 */ /* 0x000fe20007f9e0ff */
[----:B------:R-:W-:Y:S02]  /*0610*/  IMAD.X R19, RZ, RZ, R17, P3 ;  /* 0x000000ffff137224 */ /* 0x000fe400018e0611 */
[----:B------:R-:W-:Y:S02]  /*0620*/  IMAD.MOV R6, RZ, RZ, -R6 ;  /* 0x000000ffff067224 */ /* 0x000fe400078e0a06 */
[----:B------:R-:W-:Y:S01]  /*0630*/  IMAD.X R21, RZ, RZ, R15, P4 ;  /* 0x000000ffff157224 */ /* 0x000fe200020e060f */
[----:B0-----:R-:W-:-:S04]  /*0640*/  VIMNMX R37, PT, PT, R2, UR6, !PT ;  /* 0x0000000602257c48 */ /* 0x001fc8000ffe0100 */
[----:B------:R-:W-:-:S07]  /*0650*/  IADD3 R37, PT, PT, R37, -UR6, RZ ;  /* 0x8000000625257c10 */ /* 0x000fce000fffe0ff */
.L_x_3:
[----:B------:R-:W-:-:S04]  /*0660*/  VIADD R18, R16, 0x8 ;  /* 0x0000000810127836 */ /* 0x000fc80000000000 */
[----:B------:R-:W-:-:S05]  /*0670*/  IMAD.WIDE R24, R37, 0x4, R18 ;  /* 0x0000000425187825 */ /* 0x000fca00078e0212 */
[----:B------:R-:W2:Y:S01]  /*0680*/  LDG.E R26, desc[UR4][R24.64+-0x8] ;  /* 0xfffff804181a7981 */ /* 0x000ea2000c1e1900 */
[----:B------:R-:W-:-:S03]  /*0690*/  VIADD R20, R14, 0x10 ;  /* 0x000000100e147836 */ /* 0x000fc60000000000 */
[----:B------:R-:W3:Y:S01]  /*06a0*/  LDG.E R38, desc[UR4][R24.64+-0x4] ;  /* 0xfffffc0418267981 */ /* 0x000ee2000c1e1900 */
[----:B------:R-:W-:-:S05]  /*06b0*/  IMAD.WIDE R12, R7, 0x8, R20 ;  /* 0x00000008070c7825 */ /* 0x000fca00078e0214 */
[----:B------:R-:W4:Y:S01]  /*06c0*/  LDG.E.64 R28, desc[UR4][R12.64+-0x10] ;  /* 0xfffff0040c1c7981 */ /* 0x000f22000c1e1b00 */
[----:B--2---:R-:W-:-:S05]  /*06d0*/  IMAD.HI R27, R26, 0x431bde83, RZ ;  /* 0x431bde831a1b7827 */ /* 0x004fca00078e02ff */
[----:B------:R-:W-:-:S04]  /*06e0*/  SHF.R.U32.HI R34, RZ, 0x1f, R27 ;  /* 0x0000001fff227819 */ /* 0x000fc8000001161b */
[----:B------:R-:W-:-:S05]  /*06f0*/  LEA.HI.SX32 R39, R27, R34, 0xe ;  /* 0x000000221b277211 */ /* 0x000fca00078f72ff */
[----:B------:R-:W-:-:S04]  /*0700*/  IMAD R34, R39, -0xf4240, R26 ;  /* 0xfff0bdc027227824 */ /* 0x000fc800078e021a */
[----:B------:R-:W-:-:S05]  /*0710*/  IMAD.HI R26, R34, 0x10624dd3, RZ ;  /* 0x10624dd3221a7827 */ /* 0x000fca00078e02ff */
[----:B------:R-:W-:-:S04]  /*0720*/  SHF.R.U32.HI R27, RZ, 0x1f, R26 ;  /* 0x0000001fff1b7819 */ /* 0x000fc8000001161a */
[----:B------:R-:W-:Y:S02]  /*0730*/  LEA.HI.SX32 R41, R26, R27, 0x1a ;  /* 0x0000001b1a297211 */ /* 0x000fe400078fd2ff */
[----:B------:R-:W4:Y:S03]  /*0740*/  I2F.F64 R26, R39 ;  /* 0x00000027001a7312 */ /* 0x000f260000201c00 */
[----:B------:R-:W-:-:S05]  /*0750*/  IMAD R40, R41, -0x3e8, R34 ;  /* 0xfffffc1829287824 */ /* 0x000fca00078e0222 */
[----:B------:R-:W0:Y:S01]  /*0760*/  I2F.F64 R34, R41 ;  /* 0x0000002900227312 */ /* 0x000e220000201c00 */
[----:B----4-:R-:W-:Y:S01]  /*0770*/  DFMA R22, R26, R28, R22 ;  /* 0x0000001c1a16722b */ /* 0x010fe20000000016 */
[----:B------:R-:W2:Y:S01]  /*0780*/  LDG.E.64 R26, desc[UR4][R12.64+-0x8] ;  /* 0xfffff8040c1a7981 */ /* 0x000ea2000c1e1b00 */
[----:B0-----:R-:W-:-:S05]  /*0790*/  DFMA R34, R28, R34, R32 ;  /* 0x000000221c22722b */ /* 0x001fca0000000020 */
[----:B------:R-:W0:Y:S02]  /*07a0*/  I2F.F64 R32, R40 ;  /* 0x0000002800207312 */ /* 0x000e240000201c00 */
[----:B0-----:R-:W-:Y:S01]  /*07b0*/  DFMA R32, R28, R32, R30 ;  /* 0x000000201c20722b */ /* 0x001fe2000000001e */
[----:B------:R-:W4:Y:S01]  /*07c0*/  LDG.E R30, desc[UR4][R24.64] ;  /* 0x00000004181e7981 */ /* 0x000f22000c1e1900 */
[----:B---3--:R-:W-:-:S05]  /*07d0*/  IMAD.HI R28, R38, 0x431bde83, RZ ;  /* 0x431bde83261c7827 */ /* 0x008fca00078e02ff */
[----:B------:R-:W-:-:S04]  /*07e0*/  SHF.R.U32.HI R29, RZ, 0x1f, R28 ;  /* 0x0000001fff1d7819 */ /* 0x000fc8000001161c */
[----:B------:R-:W-:Y:S01]  /*07f0*/  LEA.HI.SX32 R31, R28, R29, 0xe ;  /* 0x0000001d1c1f7211 */ /* 0x000fe200078f72ff */
[----:B------:R-:W3:Y:S04]  /*0800*/  LDG.E R24, desc[UR4][R24.64+0x4] ;  /* 0x0000040418187981 */ /* 0x000ee8000c1e1900 */
[----:B------:R-:W-:-:S04]  /*0810*/  IMAD R38, R31, -0xf4240, R38 ;  /* 0xfff0bdc01f267824 */ /* 0x000fc800078e0226 */
[----:B------:R-:W-:-:S05]  /*0820*/  IMAD.HI R28, R38, 0x10624dd3, RZ ;  /* 0x10624dd3261c7827 */ /* 0x000fca00078e02ff */
[----:B------:R-:W-:-:S04]  /*0830*/  SHF.R.U32.HI R29, RZ, 0x1f, R28 ;  /* 0x0000001fff1d7819 */ /* 0x000fc8000001161c */
[----:B------:R-:W-:Y:S02]  /*0840*/  LEA.HI.SX32 R39, R28, R29, 0x1a ;  /* 0x0000001d1c277211 */ /* 0x000fe400078fd2ff */
[----:B------:R-:W2:Y:S03]  /*0850*/  I2F.F64 R28, R31 ;  /* 0x0000001f001c7312 */ /* 0x000ea60000201c00 */
[----:B------:R-:W-:Y:S01]  /*0860*/  IMAD R38, R39, -0x3e8, R38 ;  /* 0xfffffc1827267824 */ /* 0x000fe200078e0226 */
[----:B--2---:R-:W-:-:S04]  /*0870*/  DFMA R22, R28, R26, R22 ;  /* 0x0000001a1c16722b */ /* 0x004fc80000000016 */
[----:B------:R-:W0:Y:S02]  /*0880*/  I2F.F64 R28, R39 ;  /* 0x00000027001c7312 */ /* 0x000e240000201c00 */
[----:B0-----:R-:W-:-:S06]  /*0890*/  DFMA R34, R26, R28, R34 ;  /* 0x0000001c1a22722b */ /* 0x001fcc0000000022 */
[----:B------:R-:W0:Y:S02]  /*08a0*/  I2F.F64 R28, R38 ;  /* 0x00000026001c7312 */ /* 0x000e240000201c00 */
[----:B0-----:R-:W-:Y:S01]  /*08b0*/  DFMA R32, R26, R28, R32 ;  /* 0x0000001c1a20722b */ /* 0x001fe20000000020 */
[----:B----4-:R-:W-:-:S05]  /*08c0*/  IMAD.HI R26, R30, 0x431bde83, RZ ;  /* 0x431bde831e1a7827 */ /* 0x010fca00078e02ff */
[----:B------:R-:W-:-:S04]  /*08d0*/  SHF.R.U32.HI R27, RZ, 0x1f, R26 ;  /* 0x0000001fff1b7819 */ /* 0x000fc8000001161a */
[----:B------:R-:W-:-:S05]  /*08e0*/  LEA.HI.SX32 R41, R26, R27, 0xe ;  /* 0x0000001b1a297211 */ /* 0x000fca00078f72ff */
[----:B------:R-:W-:Y:S02]  /*08f0*/  IMAD R40, R41, -0xf4240, R30 ;  /* 0xfff0bdc029287824 */ /* 0x000fe400078e021e */
[----:B------:R-:W2:Y:S02]  /*0900*/  LDG.E.64 R30, desc[UR4][R12.64+0x8] ;  /* 0x000008040c1e7981 */ /* 0x000ea4000c1e1b00 */
[----:B------:R-:W-:-:S05]  /*0910*/  IMAD.HI R26, R40, 0x10624dd3, RZ ;  /* 0x10624dd3281a7827 */ /* 0x000fca00078e02ff */
[----:B------:R-:W-:-:S04]  /*0920*/  SHF.R.U32.HI R27, RZ, 0x1f, R26 ;  /* 0x0000001fff1b7819 */ /* 0x000fc8000001161a */
[----:B------:R-:W-:Y:S02]  /*0930*/  LEA.HI.SX32 R43, R26, R27, 0x1a ;  /* 0x0000001b1a2b7211 */ /* 0x000fe400078fd2ff */
[----:B------:R0:W4:Y:S01]  /*0940*/  LDG.E.64 R26, desc[UR4][R12.64] ;  /* 0x000000040c1a7981 */ /* 0x000122000c1e1b00 */
[----:B------:R-:W4:Y:S01]  /*0950*/  I2F.F64 R28, R41 ;  /* 0x00000029001c7312 */ /* 0x000f220000201c00 */
[----:B---3--:R-:W-:-:S04]  /*0960*/  IMAD.HI R38, R24, 0x431bde83, RZ ;  /* 0x431bde8318267827 */ /* 0x008fc800078e02ff */
[----:B------:R-:W-:Y:S01]  /*0970*/  IMAD R40, R43, -0x3e8, R40 ;  /* 0xfffffc182b287824 */ /* 0x000fe200078e0228 */
[----:B------:R-:W-:-:S04]  /*0980*/  SHF.R.U32.HI R39, RZ, 0x1f, R38 ;  /* 0x0000001fff277819 */ /* 0x000fc80000011626 */
[----:B------:R-:W-:-:S05]  /*0990*/  LEA.HI.SX32 R39, R38, R39, 0xe ;  /* 0x0000002726277211 */ /* 0x000fca00078f72ff */
[----:B0-----:R-:W-:-:S04]  /*09a0*/  IMAD R12, R39, -0xf4240, R24 ;  /* 0xfff0bdc0270c7824 */ /* 0x001fc800078e0218 */
[----:B------:R-:W-:Y:S01]  /*09b0*/  IMAD.HI R13, R12, 0x10624dd3, RZ ;  /* 0x10624dd30c0d7827 */ /* 0x000fe200078e02ff */
[----:B------:R-:W-:Y:S03]  /*09c0*/  I2F.F64 R24, R39 ;  /* 0x0000002700187312 */ /* 0x000fe60000201c00 */
[----:B------:R-:W-:-:S05]  /*09d0*/  VIADD R6, R6, 0x4 ;  /* 0x0000000406067836 */ /* 0x000fca0000000000 */
[----:B------:R-:W-:Y:S01]  /*09e0*/  ISETP.NE.AND P3, PT, R6, RZ, PT ;  /* 0x000000ff0600720c */ /* 0x000fe20003f65270 */
[----:B------:R-:W-:Y:S01]  /*09f0*/  VIADD R7, R7, 0x4 ;  /* 0x0000000407077836 */ /* 0x000fe20000000000 */
[----:B------:R-:W-:Y:S01]  /*0a00*/  IADD3 R37, PT, PT, R37, 0x4, RZ ;  /* 0x0000000425257810 */ /* 0x000fe20007ffe0ff */
[----:B----4-:R-:W-:Y:S01]  /*0a10*/  DFMA R22, R28, R26, R22 ;  /* 0x0000001a1c16722b */ /* 0x010fe20000000016 */
[----:B------:R-:W0:Y:S02]  /*0a20*/  I2F.F64 R28, R43 ;  /* 0x0000002b001c7312 */ /* 0x000e240000201c00 */
[----:B0-----:R-:W-:-:S06]  /*0a30*/  DFMA R34, R26, R28, R34 ;  /* 0x0000001c1a22722b */ /* 0x001fcc0000000022 */
[----:B------:R-:W0:Y:S02]  /*0a40*/  I2F.F64 R28, R40 ;  /* 0x00000028001c7312 */ /* 0x000e240000201c00 */
[----:B0-----:R-:W-:Y:S01]  /*0a50*/  DFMA R26, R26, R28, R32 ;  /* 0x0000001c1a1a722b */ /* 0x001fe20000000020 */
[----:B------:R-:W-:-:S04]  /*0a60*/  SHF.R.U32.HI R28, RZ, 0x1f, R13 ;  /* 0x0000001fff1c7819 */ /* 0x000fc8000001160d */
[----:B------:R-:W-:-:S05]  /*0a70*/  LEA.HI.SX32 R29, R13, R28, 0x1a ;  /* 0x0000001c0d1d7211 */ /* 0x000fca00078fd2ff */
[----:B------:R-:W-:Y:S01]  /*0a80*/  IMAD R12, R29, -0x3e8, R12 ;  /* 0xfffffc181d0c7824 */ /* 0x000fe200078e020c */
[----:B------:R-:W0:Y:S08]  /*0a90*/  I2F.F64 R32, R29 ;  /* 0x0000001d00207312 */ /* 0x000e300000201c00 */
[----:B------:R-:W1:Y:S01]  /*0aa0*/  I2F.F64 R12, R12 ;  /* 0x0000000c000c7312 */ /* 0x000e620000201c00 */
[----:B--2---:R-:W-:-:S02]  /*0ab0*/  DFMA R22, R24, R30, R22 ;  /* 0x0000001e1816722b */ /* 0x004fc40000000016 */
[C---:B0-----:R-:W-:Y:S02]  /*0ac0*/  DFMA R32, R30.reuse, R32, R34 ;  /* 0x000000201e20722b */ /* 0x041fe40000000022 */
[----:B-1----:R-:W-:Y:S01]  /*0ad0*/  DFMA R30, R30, R12, R26 ;  /* 0x0000000c1e1e722b */ /* 0x002fe2000000001a */
[----:B------:R-:W-:Y:S10]  /*0ae0*/  @P3 BRA `(.L_x_3) ;  /* 0xfffffff800dc3947 */ /* 0x000ff4000383ffff */
.L_x_2:
[----:B------:R-:W-:Y:S05]  /*0af0*/  @!P2 BRA `(.L_x_4) ;  /* 0x0000000000f4a947 */ /* 0x000fea0003800000 */
[----:B------:R-:W0:Y:S01]  /*0b00*/  LDCU UR6, c[0x0][0x3ac] ;  /* 0x00007580ff0677ac */ /* 0x000e220008000800 */
[----:B------:R-:W-:-:S04]  /*0b10*/  LOP3.LUT R6, R9, 0x1, RZ, 0xc0, !PT ;  /* 0x0000000109067812 */ /* 0x000fc800078ec0ff */
[----:B------:R-:W-:Y:S01]  /*0b20*/  ISETP.NE.U32.AND P2, PT, R6, 0x1, PT ;  /* 0x000000010600780c */ /* 0x000fe20003f45070 */
[----:B0-----:R-:W-:Y:S01]  /*0b30*/  VIADD R6, R2, -UR6 ;  /* 0x8000000602067c36 */ /* 0x001fe20008000000 */
[----:B------:R-:W-:Y:S11]  /*0b40*/  @!P1 BRA `(.L_x_5) ;  /* 0x0000000000909947 */ /* 0x000ff60003800000 */
[----:B------:R-:W-:-:S04]  /*0b50*/  IMAD.IADD R27, R7, 0x1, R6 ;  /* 0x00000001071b7824 */ /* 0x000fc800078e0206 */
[----:B-----5:R-:W-:-:S05]  /*0b60*/  IMAD.WIDE R26, R27, 0x4, R16 ;  /* 0x000000041b1a7825 */ /* 0x020fca00078e0210 */
[----:B------:R-:W2:Y:S01]  /*0b70*/  LDG.E R25, desc[UR4][R26.64] ;  /* 0x000000041a197981 */ /* 0x000ea2000c1e1900 */
[----:B------:R-:W-:-:S03]  /*0b80*/  IMAD.WIDE R34, R7, 0x8, R14 ;  /* 0x0000000807227825 */ /* 0x000fc600078e020e */
[----:B------:R-:W3:Y:S04]  /*0b90*/  LDG.E R24, desc[UR4][R26.64+0x4] ;  /* 0x000004041a187981 */ /* 0x000ee8000c1e1900 */
[----:B------:R-:W4:Y:S04]  /*0ba0*/  LDG.E.64 R18, desc[UR4][R34.64] ;  /* 0x0000000422127981 */ /* 0x000f28000c1e1b00 */
[----:B------:R0:W4:Y:S01]  /*0bb0*/  LDG.E.64 R12, desc[UR4][R34.64+0x8] ;  /* 0x00000804220c7981 */ /* 0x000122000c1e1b00 */
[----:B------:R-:W-:Y:S02]  /*0bc0*/  VIADD R7, R7, 0x2 ;  /* 0x0000000207077836 */ /* 0x000fe40000000000 */
[----:B--2---:R-:W-:-:S04]  /*0bd0*/  IMAD.HI R20, R25, 0x431bde83, RZ ;  /* 0x431bde8319147827 */ /* 0x004fc800078e02ff */
[----:B---3--:R-:W-:Y:S01]  /*0be0*/  IMAD.HI R26, R24, 0x431bde83, RZ ;  /* 0x431bde83181a7827 */ /* 0x008fe200078e02ff */
[----:B------:R-:W-:-:S04]  /*0bf0*/  SHF.R.U32.HI R21, RZ, 0x1f, R20 ;  /* 0x0000001fff157819 */ /* 0x000fc80000011614 */
[----:B------:R-:W-:Y:S02]  /*0c00*/  LEA.HI.SX32 R38, R20, R21, 0xe ;  /* 0x0000001514267211 */ /* 0x000fe400078f72ff */
[----:B------:R-:W-:Y:S02]  /*0c10*/  SHF.R.U32.HI R27, RZ, 0x1f, R26 ;  /* 0x0000001fff1b7819 */ /* 0x000fe4000001161a */
[----:B------:R-:W4:Y:S01]  /*0c20*/  I2F.F64 R20, R38 ;  /* 0x0000002600147312 */ /* 0x000f220000201c00 */
[----:B------:R-:W-:Y:S01]  /*0c30*/  IMAD R25, R38, -0xf4240, R25 ;  /* 0xfff0bdc026197824 */ /* 0x000fe200078e0219 */
[----:B------:R-:W-:-:S03]  /*0c40*/  LEA.HI.SX32 R27, R26, R27, 0xe ;  /* 0x0000001b1a1b7211 */ /* 0x000fc600078f72ff */
[----:B------:R-:W-:-:S05]  /*0c50*/  IMAD.HI R28, R25, 0x10624dd3, RZ ;  /* 0x10624dd3191c7827 */ /* 0x000fca00078e02ff */
[----:B------:R-:W-:-:S04]  /*0c60*/  SHF.R.U32.HI R29, RZ, 0x1f, R28 ;  /* 0x0000001fff1d7819 */ /* 0x000fc8000001161c */
[----:B------:R-:W-:Y:S01]  /*0c70*/  LEA.HI.SX32 R28, R28, R29, 0x1a ;  /* 0x0000001d1c1c7211 */ /* 0x000fe200078fd2ff */
[----:B----4-:R-:W-:Y:S01]  /*0c80*/  DFMA R22, R20, R18, R22 ;  /* 0x000000121416722b */ /* 0x010fe20000000016 */
[----:B------:R-:W-:Y:S02]  /*0c90*/  IMAD R29, R27, -0xf4240, R24 ;  /* 0xfff0bdc01b1d7824 */ /* 0x000fe400078e0218 */
[----:B------:R-:W1:Y:S01]  /*0ca0*/  I2F.F64 R20, R28 ;  /* 0x0000001c00147312 */ /* 0x000e620000201c00 */
[----:B0-----:R-:W-:Y:S02]  /*0cb0*/  IMAD R34, R28, -0x3e8, R25 ;  /* 0xfffffc181c227824 */ /* 0x001fe400078e0219 */
[----:B------:R-:W-:-:S05]  /*0cc0*/  IMAD.HI R24, R29, 0x10624dd3, RZ ;  /* 0x10624dd31d187827 */ /* 0x000fca00078e02ff */
[----:B------:R-:W0:Y:S01]  /*0cd0*/  I2F.F64 R26, R27 ;  /* 0x0000001b001a7312 */ /* 0x000e220000201c00 */
[----:B-1----:R-:W-:Y:S01]  /*0ce0*/  DFMA R32, R18, R20, R32 ;  /* 0x000000141220722b */ /* 0x002fe20000000020 */
[----:B------:R-:W-:-:S04]  /*0cf0*/  SHF.R.U32.HI R21, RZ, 0x1f, R24 ;  /* 0x0000001fff157819 */ /* 0x000fc80000011618 */
[----:B------:R-:W-:Y:S01]  /*0d00*/  LEA.HI.SX32 R38, R24, R21, 0x1a ;  /* 0x0000001518267211 */ /* 0x000fe200078fd2ff */
[----:B0-----:R-:W-:-:S03]  /*0d10*/  DFMA R22, R26, R12, R22 ;  /* 0x0000000c1a16722b */ /* 0x001fc60000000016 */
[----:B------:R-:W0:Y:S01]  /*0d20*/  I2F.F64 R24, R38 ;  /* 0x0000002600187312 */ /* 0x000e220000201c00 */
[----:B------:R-:W-:-:S07]  /*0d30*/  IMAD R20, R38, -0x3e8, R29 ;  /* 0xfffffc1826147824 */ /* 0x000fce00078e021d */
[----:B------:R-:W1:Y:S01]  /*0d40*/  I2F.F64 R28, R34 ;  /* 0x00000022001c7312 */ /* 0x000e620000201c00 */
[----:B0-----:R-:W-:-:S07]  /*0d50*/  DFMA R32, R12, R24, R32 ;  /* 0x000000180c20722b */ /* 0x001fce0000000020 */
[----:B------:R-:W0:Y:S01]  /*0d60*/  I2F.F64 R20, R20 ;  /* 0x0000001400147312 */ /* 0x000e220000201c00 */
[----:B-1----:R-:W-:-:S08]  /*0d70*/  DFMA R28, R18, R28, R30 ;  /* 0x0000001c121c722b */ /* 0x002fd0000000001e */
[----:B0-----:R-:W-:-:S11]  /*0d80*/  DFMA R30, R12, R20, R28 ;  /* 0x000000140c1e722b */ /* 0x001fd6000000001c */
.L_x_5:
[----:B------:R-:W-:Y:S05]  /*0d90*/  @P2 BRA `(.L_x_4) ;  /* 0x00000000004c2947 */ /* 0x000fea0003800000 */
[----:B------:R-:W-:-:S04]  /*0da0*/  IMAD.IADD R13, R6, 0x1, R7 ;  /* 0x00000001060d7824 */ /* 0x000fc800078e0207 */
[----:B-----5:R-:W-:-:S06]  /*0db0*/  IMAD.WIDE R16, R13, 0x4, R16 ;  /* 0x000000040d107825 */ /* 0x020fcc00078e0210 */
[----:B------:R-:W2:Y:S01]  /*0dc0*/  LDG.E R16, desc[UR4][R16.64] ;  /* 0x0000000410107981 */ /* 0x000ea2000c1e1900 */
[----:B------:R-:W-:-:S06]  /*0dd0*/  IMAD.WIDE R6, R7, 0x8, R14 ;  /* 0x0000000807067825 */ /* 0x000fcc00078e020e */
[----:B------:R-:W3:Y:S01]  /*0de0*/  LDG.E.64 R6, desc[UR4][R6.64] ;  /* 0x0000000406067981 */ /* 0x000ee2000c1e1b00 */
[----:B--2---:R-:W-:-:S05]  /*0df0*/  IMAD.HI R12, R16, 0x431bde83, RZ ;  /* 0x431bde83100c7827 */ /* 0x004fca00078e02ff */
[----:B------:R-:W-:-:S04]  /*0e00*/  SHF.R.U32.HI R13, RZ, 0x1f, R12 ;  /* 0x0000001fff0d7819 */ /* 0x000fc8000001160c */
[----:B------:R-:W-:-:S05]  /*0e10*/  LEA.HI.SX32 R13, R12, R13, 0xe ;  /* 0x0000000d0c0d7211 */ /* 0x000fca00078f72ff */
[----:B------:R-:W-:Y:S02]  /*0e20*/  IMAD R18, R13, -0xf4240, R16 ;  /* 0xfff0bdc00d127824 */ /* 0x000fe400078e0210 */
[----:B------:R-:W3:Y:S02]  /*0e30*/  I2F.F64 R12, R13 ;  /* 0x0000000d000c7312 */ /* 0x000ee40000201c00 */
[----:B------:R-:W-:-:S05]  /*0e40*/  IMAD.HI R14, R18, 0x10624dd3, RZ ;  /* 0x10624dd3120e7827 */ /* 0x000fca00078e02ff */
[----:B------:R-:W-:-:S04]  /*0e50*/  SHF.R.U32.HI R15, RZ, 0x1f, R14 ;  /* 0x0000001fff0f7819 */ /* 0x000fc8000001160e */
[----:B------:R-:W-:-:S04]  /*0e60*/  LEA.HI.SX32 R19, R14, R15, 0x1a ;  /* 0x0000000f0e137211 */ /* 0x000fc800078fd2ff */
[----:B------:R-:W0:Y:S01]  /*0e70*/  I2F.F64 R14, R19 ;  /* 0x00000013000e7312 */ /* 0x000e220000201c00 */
[----:B------:R-:W-:Y:S01]  /*0e80*/  IMAD R16, R19, -0x3e8, R18 ;  /* 0xfffffc1813107824 */ /* 0x000fe200078e0212 */
[----:B---3--:R-:W-:-:S06]  /*0e90*/  DFMA R22, R12, R6, R22 ;  /* 0x000000060c16722b */ /* 0x008fcc0000000016 */
[----:B------:R-:W1:Y:S01]  /*0ea0*/  I2F.F64 R16, R16 ;  /* 0x0000001000107312 */ /* 0x000e620000201c00 */
[C---:B0-----:R-:W-:Y:S02]  /*0eb0*/  DFMA R32, R6.reuse, R14, R32 ;  /* 0x0000000e0620722b */ /* 0x041fe40000000020 */
[----:B-1----:R-:W-:-:S11]  /*0ec0*/  DFMA R30, R6, R16, R30 ;  /* 0x00000010061e722b */ /* 0x002fd6000000001e */
.L_x_4:
[----:B------:R-:W-:Y:S05]  /*0ed0*/  @!P0 BRA `(.L_x_6) ;  /* 0xfffffff4007c8947 */ /* 0x000fea000383ffff */
.L_x_1:
[----:B0-----:R-:W-:Y:S05]  /*0ee0*/  BSYNC.RECONVERGENT B0 ;  /* 0x0000000000007941 */ /* 0x001fea0003800200 */
.L_x_0:
[----:B------:R-:W0:Y:S01]  /*0ef0*/  LDC.64 R6, c[0x0][0x388] ;  /* 0x0000e200ff067b82 */ /* 0x000e220000000a00 */
[----:B------:R-:W-:Y:S01]  /*0f00*/  F2I.F64.TRUNC R22, R22 ;  /* 0x0000001600167311 */ /* 0x000fe2000030d100 */
[----:B------:R-:W1:Y:S01]  /*0f10*/  LDCU UR6, c[0x0][0x3a0] ;  /* 0x00007400ff0677ac */ /* 0x000e620008000800 */
[----:B0-----:R-:W-:-:S06]  /*0f20*/  IMAD.WIDE R6, R3, 0x8, R6 ;  /* 0x0000000803067825 */ /* 0x001fcc00078e0206 */
[----:B------:R-:W2:Y:S01]  /*0f30*/  LDG.E.64 R6, desc[UR4][R6.64] ;  /* 0x0000000406067981 */ /* 0x000ea2000c1e1b00 */
[----:B------:R-:W0:Y:S01]  /*0f40*/  F2I.F64.TRUNC R33, R32 ;  /* 0x0000002000217311 */ /* 0x000e22000030d100 */
[----:B------:R-:W-:-:S07]  /*0f50*/  VIADD R4, R4, 0x1 ;  /* 0x0000000104047836 */ /* 0x000fce0000000000 */
[----:B------:R-:W3:Y:S01]  /*0f60*/  F2I.F64.TRUNC R30, R30 ;  /* 0x0000001e001e7311 */ /* 0x000ee2000030d100 */
[----:B0-----:R-:W-:-:S04]  /*0f70*/  IMAD R11, R22, 0x3e8, R33 ;  /* 0x000003e8160b7824 */ /* 0x001fc800078e0221 */
[----:B---3--:R-:W-:Y:S02]  /*0f80*/  IMAD R11, R11, 0x3e8, R30 ;  /* 0x000003e80b0b7824 */ /* 0x008fe400078e021e */
[C---:B--2---:R-:W-:Y:S01]  /*0f90*/  IMAD.WIDE.U32 R8, R2.reuse, 0x4, R6 ;  /* 0x0000000402087825 */ /* 0x044fe200078e0006 */
[----:B------:R-:W-:-:S04]  /*0fa0*/  IADD3 R2, PT, PT, R2, 0x1, RZ ;  /* 0x0000000102027810 */ /* 0x000fc80007ffe0ff */
[----:B------:R2:W-:Y:S01]  /*0fb0*/  STG.E desc[UR4][R8.64], R11 ;  /* 0x0000000b08007986 */ /* 0x0005e2000c101904 */
[----:B-1----:R-:W-:-:S13]  /*0fc0*/  ISETP.NE.AND P0, PT, R2, UR6, PT ;  /* 0x0000000602007c0c */ /* 0x002fda000bf05270 */
[----:B--2---:R-:W-:Y:S05]  /*0fd0*/  @P0 BRA `(.L_x_7) ;  /* 0xfffffff000a00947 */ /* 0x004fea000383ffff */
[----:B------:R-:W-:-:S05]  /*0fe0*/  VIADD R3, R3, 0x1 ;  /* 0x0000000103037836 */ /* 0x000fca0000000000 */
[----:B------:R-:W-:-:S13]  /*0ff0*/  ISETP.GE.AND P0, PT, R3, R0, PT ;  /* 0x000000000300720c */ /* 0x000fda0003f06270 */
[----:B------:R-:W-:Y:S05]  /*1000*/  @!P0 BRA `(.L_x_8) ;  /* 0xfffffff000688947 */ /* 0x000fea000383ffff */
[----:B------:R-:W-:Y:S05]  /*1010*/  EXIT ;  /* 0x000000000000794d */ /* 0x000fea0003800000 */
.L_x_9:
[----:B------:R-:W-:-:S00]  /*1020*/  BRA `(.L_x_9) ;  /* 0xfffffffc00fc7947 */ /* 0x000fc0000383ffff */
[----:B------:R-:W-:-:S00]  /*1030*/  NOP ;  /* 0x0000000000007918 */ /* 0x000fc00000000000 */
        /* <DEDUP_REMOVED lines=12> */
.L_x_10:


//--------------------- .nv.shared.reserved.0     --------------------------
	.section	.nv.shared.reserved.0,"aw",@nobits
	.weak		__nv_reservedSMEM_offset_0_alias
	.size		__nv_reservedSMEM_offset_0_alias, 0, 64
	.other		__nv_reservedSMEM_offset_0_alias,@"STO_CUDA_RESERVED_SHARED STV_DEFAULT"
__nv_reservedSMEM_offset_0_alias:
	.zero		0
	.zero		64


//--------------------- .nv.constant0._Z6filtraPPiS0_PPd5param --------------------------
	.section	.nv.constant0._Z6filtraPPiS0_PPd5param,"a",@progbits
	.sectionflags	@""
	.align	4
.nv.constant0._Z6filtraPPiS0_PPd5param:
	.zero		944


//--------------------- SYMBOLS --------------------------

	.type		.nv.reservedSmem.offset0,@object
	.size		.nv.reservedSmem.offset0,0x4
